	.headerflags	@"EF_CUDA_TEXMODE_UNIFIED EF_CUDA_64BIT_ADDRESS EF_CUDA_ACCELERATORS EF_CUDA_SM90 EF_CUDA_VIRTUAL_SM(EF_CUDA_SM90)"
	.elftype	@"ET_EXEC"


//--------------------- .nv.info                  --------------------------
	.section	.nv.info,"",@"SHT_CUDA_INFO"
	.align	4


	//----- nvinfo : EIATTR_REGCOUNT
	.align		4
        /*0000*/ 	.byte	0x04, 0x2f
        /*0002*/ 	.short	(.L_1 - .L_0)
	.align		4
.L_0:
        /*0004*/ 	.word	index@(triton_poi_fused_2)
        /*0008*/ 	.word	0x0000001c


	//----- nvinfo : EIATTR_MIN_STACK_SIZE
	.align		4
.L_1:
        /*000c*/ 	.byte	0x04, 0x12
        /*000e*/ 	.short	(.L_3 - .L_2)
	.align		4
.L_2:
        /*0010*/ 	.word	index@(triton_poi_fused_2)
        /*0014*/ 	.word	0x00000000


	//----- nvinfo : EIATTR_FRAME_SIZE
	.align		4
.L_3:
        /*0018*/ 	.byte	0x04, 0x11
        /*001a*/ 	.short	(.L_5 - .L_4)
	.align		4
.L_4:
        /*001c*/ 	.word	index@(triton_poi_fused_2)
        /*0020*/ 	.word	0x00000000


	//----- nvinfo : EIATTR_MIN_STACK_SIZE
	.align		4
.L_5:
        /*0024*/ 	.byte	0x04, 0x12
        /*0026*/ 	.short	(.L_7 - .L_6)
	.align		4
.L_6:
        /*0028*/ 	.word	index@(triton_poi_fused_2)
        /*002c*/ 	.word	0x00000000
.L_7:


//--------------------- .nv.info.triton_poi_fused_2 --------------------------
	.section	.nv.info.triton_poi_fused_2,"",@"SHT_CUDA_INFO"
	.sectionflags	@""
	.align	4


	//----- nvinfo : EIATTR_CUDA_API_VERSION
	.align		4
        /*0000*/ 	.byte	0x04, 0x37
        /*0002*/ 	.short	(.L_9 - .L_8)
.L_8:
        /*0004*/ 	.word	0x0000007c


	//----- nvinfo : EIATTR_KPARAM_INFO
	.align		4
.L_9:
        /*0008*/ 	.byte	0x04, 0x17
        /*000a*/ 	.short	(.L_11 - .L_10)
.L_10:
        /*000c*/ 	.word	0x00000000
        /*0010*/ 	.short	0x0003
        /*0012*/ 	.short	0x0014
        /*0014*/ 	.byte	0x00, 0xf0, 0x11, 0x00


	//----- nvinfo : EIATTR_KPARAM_INFO
	.align		4
.L_11:
        /*0018*/ 	.byte	0x04, 0x17
        /*001a*/ 	.short	(.L_13 - .L_12)
.L_12:
        /*001c*/ 	.word	0x00000000
        /*0020*/ 	.short	0x0002
        /*0022*/ 	.short	0x0010
        /*0024*/ 	.byte	0x00, 0xf0, 0x11, 0x00


	//----- nvinfo : EIATTR_KPARAM_INFO
	.align		4
.L_13:
        /*0028*/ 	.byte	0x04, 0x17
        /*002a*/ 	.short	(.L_15 - .L_14)
.L_14:
        /*002c*/ 	.word	0x00000000
        /*0030*/ 	.short	0x0001
        /*0032*/ 	.short	0x0008
        /*0034*/ 	.byte	0x00, 0xf4, 0x21, 0x00


	//----- nvinfo : EIATTR_KPARAM_INFO
	.align		4
.L_15:
        /*0038*/ 	.byte	0x04, 0x17
        /*003a*/ 	.short	(.L_17 - .L_16)
.L_16:
        /*003c*/ 	.word	0x00000000
        /*0040*/ 	.short	0x0000
        /*0042*/ 	.short	0x0000
        /*0044*/ 	.byte	0x00, 0xf4, 0x21, 0x00


	//----- nvinfo : EIATTR_SPARSE_MMA_MASK
	.align		4
.L_17:
        /*0048*/ 	.byte	0x03, 0x50
        /*004a*/ 	.short	0x0000


	//----- nvinfo : EIATTR_MAXREG_COUNT
	.align		4
        /*004c*/ 	.byte	0x03, 0x1b
        /*004e*/ 	.short	0x00ff


	//----- nvinfo : EIATTR_EXIT_INSTR_OFFSETS
	.align		4
        /*0050*/ 	.byte	0x04, 0x1c
        /*0052*/ 	.short	(.L_19 - .L_18)


	//   ....[0]....
.L_18:
        /*0054*/ 	.word	0x000006b0


	//   ....[1]....
        /*0058*/ 	.word	0x00000700


	//----- nvinfo : EIATTR_REQNTID
	.align		4
.L_19:
        /*005c*/ 	.byte	0x04, 0x10
        /*005e*/ 	.short	(.L_21 - .L_20)
.L_20:
        /*0060*/ 	.word	0x00000080
        /*0064*/ 	.word	0x00000001
        /*0068*/ 	.word	0x00000001


	//----- nvinfo : EIATTR_CBANK_PARAM_SIZE
	.align		4
.L_21:
        /*006c*/ 	.byte	0x03, 0x19
        /*006e*/ 	.short	0x0018


	//----- nvinfo : EIATTR_PARAM_CBANK
	.align		4
        /*0070*/ 	.byte	0x04, 0x0a
        /*0072*/ 	.short	(.L_23 - .L_22)
	.align		4
.L_22:
        /*0074*/ 	.word	index@(.nv.constant0.triton_poi_fused_2)
        /*0078*/ 	.short	0x0210
        /*007a*/ 	.short	0x0018


	//----- nvinfo : EIATTR_SW_WAR
	.align		4
.L_23:
        /*007c*/ 	.byte	0x04, 0x36
        /*007e*/ 	.short	(.L_25 - .L_24)
.L_24:
        /*0080*/ 	.word	0x00000008
.L_25:


//--------------------- .nv.callgraph             --------------------------
	.section	.nv.callgraph,"",@"SHT_CUDA_CALLGRAPH"
	.align	4
	.sectionentsize	8
	.align		4
        /*0000*/ 	.word	0x00000000
	.align		4
        /*0004*/ 	.word	0xffffffff
	.align		4
        /*0008*/ 	.word	0x00000000
	.align		4
        /*000c*/ 	.word	0xfffffffe
	.align		4
        /*0010*/ 	.word	0x00000000
	.align		4
        /*0014*/ 	.word	0xfffffffd
	.align		4
        /*0018*/ 	.word	0x00000000
	.align		4
        /*001c*/ 	.word	0xfffffffc


//--------------------- .text.triton_poi_fused_2  --------------------------
	.section	.text.triton_poi_fused_2,"ax",@progbits
	.sectionflags	@"SHF_BARRIERS=1"
	.align	128
        .global         triton_poi_fused_2
        .type           triton_poi_fused_2,@function
        .size           triton_poi_fused_2,(.L_x_1 - triton_poi_fused_2)
        .other          triton_poi_fused_2,@"STO_CUDA_ENTRY STV_DEFAULT"
triton_poi_fused_2:
.text.triton_poi_fused_2:
[----:B------:R-:W0:Y:S01]  /*0000*/  LDC R1, c[0x0][0x28] ;  /* 0x00000a00ff017b82 */ /* 0x000e220000000800 */
[----:B------:R-:W1:Y:S07]  /*0010*/  S2R R3, SR_TID.X ;  /* 0x0000000000037919 */ /* 0x000e6e0000002100 */
[----:B------:R-:W2:Y:S01]  /*0020*/  LDC.64 R16, c[0x0][0x210] ;  /* 0x00008400ff107b82 */ /* 0x000ea20000000a00 */
[----:B------:R-:W-:Y:S01]  /*0030*/  CS2R R18, SRZ ;  /* 0x0000000000127805 */ /* 0x000fe2000001ff00 */
[----:B------:R-:W-:Y:S01]  /*0040*/  ULDC.64 UR6, c[0x0][0x208] ;  /* 0x0000820000067ab9 */ /* 0x000fe20000000a00 */
[----:B------:R-:W3:Y:S01]  /*0050*/  S2R R0, SR_CTAID.X ;  /* 0x0000000000007919 */ /* 0x000ee20000002500 */
[----:B------:R-:W4:Y:S01]  /*0060*/  S2R R2, SR_CTAID.Y ;  /* 0x0000000000027919 */ /* 0x000f220000002600 */
[----:B-1----:R-:W-:Y:S01]  /*0070*/  SHF.R.U32.HI R7, RZ, 0x5, R3 ;  /* 0x00000005ff077819 */ /* 0x002fe20000011603 */
[----:B---3--:R-:W-:-:S03]  /*0080*/  IMAD.SHL.U32 R0, R0, 0x20, RZ ;  /* 0x0000002000007824 */ /* 0x008fc600078e00ff */
[----:B------:R-:W-:Y:S01]  /*0090*/  SGXT.U32 R7, R7, 0x2 ;  /* 0x000000020707781a */ /* 0x000fe20000000000 */
[----:B----4-:R-:W-:Y:S01]  /*00a0*/  IMAD.SHL.U32 R2, R2, 0x20, RZ ;  /* 0x0000002002027824 */ /* 0x010fe200078e00ff */
[----:B------:R-:W-:-:S04]  /*00b0*/  LOP3.LUT R5, R0, 0x1f, R3, 0xf8, !PT ;  /* 0x0000001f00057812 */ /* 0x000fc800078ef803 */
[----:B------:R-:W-:Y:S02]  /*00c0*/  LOP3.LUT R4, R2, R7, RZ, 0xfc, !PT ;  /* 0x0000000702047212 */ /* 0x000fe400078efcff */
[----:B------:R-:W-:Y:S02]  /*00d0*/  ISETP.GE.AND P0, PT, R5, 0x19, PT ;  /* 0x000000190500780c */ /* 0x000fe40003f06270 */
[----:B------:R-:W-:Y:S01]  /*00e0*/  LOP3.LUT R6, R2, 0x4, R7, 0xfe, !PT ;  /* 0x0000000402067812 */ /* 0x000fe200078efe07 */
[C---:B------:R-:W-:Y:S01]  /*00f0*/  IMAD R9, R4.reuse, 0x19, R5 ;  /* 0x0000001904097824 */ /* 0x040fe200078e0205 */
[----:B------:R-:W-:Y:S02]  /*0100*/  ISETP.LT.AND P1, PT, R4, 0x200, !P0 ;  /* 0x000002000400780c */ /* 0x000fe40004721270 */
[----:B------:R-:W-:Y:S01]  /*0110*/  ISETP.LT.AND P2, PT, R6, 0x200, !P0 ;  /* 0x000002000600780c */ /* 0x000fe20004741270 */
[----:B------:R-:W-:Y:S01]  /*0120*/  VIADD R5, R9, 0x64 ;  /* 0x0000006409057836 */ /* 0x000fe20000000000 */
[----:B------:R-:W-:-:S02]  /*0130*/  LOP3.LUT R4, R2, 0x8, R7, 0xfe, !PT ;  /* 0x0000000802047812 */ /* 0x000fc400078efe07 */
[----:B------:R-:W-:Y:S02]  /*0140*/  LOP3.LUT R6, R2, 0xc, R7, 0xfe, !PT ;  /* 0x0000000c02067812 */ /* 0x000fe400078efe07 */
[----:B------:R-:W-:Y:S02]  /*0150*/  LOP3.LUT R8, R2, 0x10, R7, 0xfe, !PT ;  /* 0x0000001002087812 */ /* 0x000fe400078efe07 */
[----:B------:R-:W-:Y:S01]  /*0160*/  ISETP.LT.AND P6, PT, R4, 0x200, !P0 ;  /* 0x000002000400780c */ /* 0x000fe200047c1270 */
[----:B--2---:R-:W-:Y:S01]  /*0170*/  IMAD.WIDE R4, R5, 0x4, R16 ;  /* 0x0000000405047825 */ /* 0x004fe200078e0210 */
[----:B------:R-:W-:Y:S02]  /*0180*/  ISETP.LT.AND P5, PT, R6, 0x200, !P0 ;  /* 0x000002000600780c */ /* 0x000fe400047a1270 */
[----:B------:R-:W-:Y:S02]  /*0190*/  ISETP.LT.AND P4, PT, R8, 0x200, !P0 ;  /* 0x000002000800780c */ /* 0x000fe40004781270 */
[----:B------:R-:W-:Y:S01]  /*01a0*/  LOP3.LUT R6, R2, 0x14, R7, 0xfe, !PT ;  /* 0x0000001402067812 */ /* 0x000fe200078efe07 */
[----:B------:R1:W2:Y:S01]  /*01b0*/  @P2 LDG.E.EL R18, desc[UR6][R4.64] ;  /* 0x0000000604122981 */ /* 0x0002a2000c2e1900 */
[----:B------:R-:W-:-:S02]  /*01c0*/  LOP3.LUT R8, R2, 0x18, R7, 0xfe, !PT ;  /* 0x0000001802087812 */ /* 0x000fc400078efe07 */
[----:B------:R-:W-:Y:S02]  /*01d0*/  LOP3.LUT R7, R2, 0x1c, R7, 0xfe, !PT ;  /* 0x0000001c02077812 */ /* 0x000fe400078efe07 */
[----:B------:R-:W-:Y:S02]  /*01e0*/  ISETP.LT.AND P3, PT, R6, 0x200, !P0 ;  /* 0x000002000600780c */ /* 0x000fe40004761270 */
[----:B------:R-:W-:Y:S01]  /*01f0*/  ISETP.LT.AND P2, PT, R8, 0x200, !P0 ;  /* 0x000002000800780c */ /* 0x000fe20004741270 */
[----:B------:R-:W-:Y:S01]  /*0200*/  VIADD R15, R9, 0xc8 ;  /* 0x000000c8090f7836 */ /* 0x000fe20000000000 */
[----:B------:R-:W-:Y:S01]  /*0210*/  ISETP.LT.AND P0, PT, R7, 0x200, !P0 ;  /* 0x000002000700780c */ /* 0x000fe20004701270 */
[C---:B------:R-:W-:Y:S02]  /*0220*/  VIADD R13, R9.reuse, 0x12c ;  /* 0x0000012c090d7836 */ /* 0x040fe40000000000 */
[C---:B------:R-:W-:Y:S02]  /*0230*/  VIADD R11, R9.reuse, 0x190 ;  /* 0x00000190090b7836 */ /* 0x040fe40000000000 */
[----:B------:R-:W-:-:S02]  /*0240*/  VIADD R7, R9, 0x1f4 ;  /* 0x000001f409077836 */ /* 0x000fc40000000000 */
[C---:B------:R-:W-:Y:S02]  /*0250*/  VIADD R21, R9.reuse, 0x258 ;  /* 0x0000025809157836 */ /* 0x040fe40000000000 */
[C---:B------:R-:W-:Y:S02]  /*0260*/  VIADD R23, R9.reuse, 0x2bc ;  /* 0x000002bc09177836 */ /* 0x040fe40000000000 */
[----:B------:R-:W-:Y:S01]  /*0270*/  IMAD.WIDE R8, R9, 0x4, R16 ;  /* 0x0000000409087825 */ /* 0x000fe200078e0210 */
[----:B------:R-:W-:-:S03]  /*0280*/  CS2R R24, SRZ ;  /* 0x0000000000187805 */ /* 0x000fc6000001ff00 */
[----:B------:R-:W-:-:S03]  /*0290*/  IMAD.WIDE R14, R15, 0x4, R16 ;  /* 0x000000040f0e7825 */ /* 0x000fc600078e0210 */
[----:B------:R-:W3:Y:S01]  /*02a0*/  @P1 LDG.E.EL R24, desc[UR6][R8.64] ;  /* 0x0000000608181981 */ /* 0x000ee2000c2e1900 */
[----:B------:R-:W-:-:S03]  /*02b0*/  IMAD.WIDE R12, R13, 0x4, R16 ;  /* 0x000000040d0c7825 */ /* 0x000fc600078e0210 */
[----:B------:R4:W5:Y:S01]  /*02c0*/  @P6 LDG.E.EL R19, desc[UR6][R14.64] ;  /* 0x000000060e136981 */ /* 0x000962000c2e1900 */
[----:B------:R-:W-:-:S04]  /*02d0*/  IMAD.WIDE R10, R11, 0x4, R16 ;  /* 0x000000040b0a7825 */ /* 0x000fc800078e0210 */
[----:B------:R-:W-:-:S04]  /*02e0*/  IMAD.WIDE R6, R7, 0x4, R16 ;  /* 0x0000000407067825 */ /* 0x000fc800078e0210 */
[----:B-1----:R-:W-:Y:S01]  /*02f0*/  IMAD.WIDE R4, R21, 0x4, R16 ;  /* 0x0000000415047825 */ /* 0x002fe200078e0210 */
[----:B------:R-:W-:-:S03]  /*0300*/  CS2R R20, SRZ ;  /* 0x0000000000147805 */ /* 0x000fc6000001ff00 */
[----:B------:R-:W-:Y:S01]  /*0310*/  IMAD.WIDE R16, R23, 0x4, R16 ;  /* 0x0000000417107825 */ /* 0x000fe200078e0210 */
[----:B------:R-:W-:Y:S02]  /*0320*/  CS2R R22, SRZ ;  /* 0x0000000000167805 */ /* 0x000fe4000001ff00 */
[----:B------:R1:W5:Y:S04]  /*0330*/  @P5 LDG.E.EL R20, desc[UR6][R12.64] ;  /* 0x000000060c145981 */ /* 0x000368000c2e1900 */
[----:B------:R1:W5:Y:S04]  /*0340*/  @P4 LDG.E.EL R21, desc[UR6][R10.64] ;  /* 0x000000060a154981 */ /* 0x000368000c2e1900 */
[----:B------:R1:W5:Y:S04]  /*0350*/  @P3 LDG.E.EL R23, desc[UR6][R6.64] ;  /* 0x0000000606173981 */ /* 0x000368000c2e1900 */
[----:B------:R1:W5:Y:S04]  /*0360*/  @P2 LDG.E.EL R22, desc[UR6][R4.64] ;  /* 0x0000000604162981 */ /* 0x000368000c2e1900 */
[----:B------:R-:W5:Y:S01]  /*0370*/  @P0 LDG.E.EL R25, desc[UR6][R16.64] ;  /* 0x0000000610190981 */ /* 0x000f62000c2e1900 */
[----:B----4-:R-:W1:Y:S01]  /*0380*/  S2R R14, SR_TID.X ;  /* 0x00000000000e7919 */ /* 0x010e620000002100 */
[----:B------:R-:W4:Y:S01]  /*0390*/  S2UR UR5, SR_CgaCtaId ;  /* 0x00000000000579c3 */ /* 0x000f220000008800 */
[----:B------:R-:W-:Y:S01]  /*03a0*/  UMOV UR4, 0x400 ;  /* 0x0000040000047882 */ /* 0x000fe20000000000 */
[----:B-1----:R-:W-:Y:S01]  /*03b0*/  IMAD.SHL.U32 R12, R14, 0x20, RZ ;  /* 0x000000200e0c7824 */ /* 0x002fe200078e00ff */
[----:B------:R-:W-:-:S04]  /*03c0*/  SHF.R.U32.HI R13, RZ, 0x5, R14 ;  /* 0x00000005ff0d7819 */ /* 0x000fc8000001160e */
[----:B0-----:R-:W-:Y:S02]  /*03d0*/  SGXT.U32 R11, R13, 0x2 ;  /* 0x000000020d0b781a */ /* 0x001fe40000000000 */
[----:B------:R-:W-:Y:S01]  /*03e0*/  LOP3.LUT R12, R12, 0x3e0, RZ, 0xc0, !PT ;  /* 0x000003e00c0c7812 */ /* 0x000fe200078ec0ff */
[----:B----4-:R-:W-:-:S03]  /*03f0*/  UPRMT UR4, UR5, 0x654, UR4 ;  /* 0x0000065405047896 */ /* 0x010fc60008000004 */
[----:B------:R-:W-:-:S04]  /*0400*/  LOP3.LUT R7, R12, R11, RZ, 0xfc, !PT ;  /* 0x0000000b0c077212 */ /* 0x000fc800078efcff */
[----:B------:R-:W-:-:S04]  /*0410*/  LEA.HI R7, R12, R7, RZ, 0x1d ;  /* 0x000000070c077211 */ /* 0x000fc800078fe8ff */
[----:B------:R-:W-:Y:S01]  /*0420*/  LEA R12, R7, UR4, 0x2 ;  /* 0x00000004070c7c11 */ /* 0x000fe2000f8e10ff */
[----:B------:R-:W-:Y:S01]  /*0430*/  IMAD.SHL.U32 R10, R14, 0x4, RZ ;  /* 0x000000040e0a7824 */ /* 0x000fe200078e00ff */
[----:B------:R-:W-:-:S04]  /*0440*/  SHF.R.U32.HI R4, RZ, 0x1, R14 ;  /* 0x00000001ff047819 */ /* 0x000fc8000001160e */
[----:B------:R-:W-:Y:S02]  /*0450*/  LOP3.LUT R10, R10, 0x1fc, RZ, 0xc0, !PT ;  /* 0x000001fc0a0a7812 */ /* 0x000fe400078ec0ff */
[----:B------:R-:W-:-:S05]  /*0460*/  LOP3.LUT R5, R4, 0x3c, RZ, 0xc0, !PT ;  /* 0x0000003c04057812 */ /* 0x000fca00078ec0ff */
[----:B------:R-:W-:-:S05]  /*0470*/  IMAD.IADD R5, R10, 0x1, R5 ;  /* 0x000000010a057824 */ /* 0x000fca00078e0205 */
[----:B------:R-:W-:Y:S01]  /*0480*/  LEA R5, R5, UR4, 0x2 ;  /* 0x0000000405057c11 */ /* 0x000fe2000f8e10ff */
[----:B------:R-:W-:-:S05]  /*0490*/  IMAD.SHL.U32 R9, R3, 0x4, RZ ;  /* 0x0000000403097824 */ /* 0x000fca00078e00ff */
[----:B------:R-:W-:Y:S02]  /*04a0*/  LOP3.LUT R2, R2, 0x1c, R9, 0xf8, !PT ;  /* 0x0000001c02027812 */ /* 0x000fe400078ef809 */
[----:B------:R-:W0:Y:S02]  /*04b0*/  LDC.64 R8, c[0x0][0x218] ;  /* 0x00008600ff087b82 */ /* 0x000e240000000a00 */
[----:B------:R-:W-:Y:S02]  /*04c0*/  SHF.R.S32.HI R11, RZ, 0x1f, R2 ;  /* 0x0000001fff0b7819 */ /* 0x000fe40000011402 */
[----:B------:R-:W-:Y:S02]  /*04d0*/  SHF.R.U32.HI R3, RZ, 0x3, R3 ;  /* 0x00000003ff037819 */ /* 0x000fe40000011603 */
[----:B------:R-:W-:Y:S02]  /*04e0*/  LEA.HI R11, R11, R2, RZ, 0x4 ;  /* 0x000000020b0b7211 */ /* 0x000fe400078f20ff */
[----:B------:R-:W-:-:S02]  /*04f0*/  SGXT.U32 R3, R3, 0x4 ;  /* 0x000000040303781a */ /* 0x000fc40000000000 */
[----:B------:R-:W-:Y:S02]  /*0500*/  LOP3.LUT R13, R11, 0xfffffff0, RZ, 0xc0, !PT ;  /* 0xfffffff00b0d7812 */ /* 0x000fe400078ec0ff */
[----:B------:R-:W-:Y:S02]  /*0510*/  LOP3.LUT R3, R0, R3, RZ, 0xfc, !PT ;  /* 0x0000000300037212 */ /* 0x000fe400078efcff */
[----:B------:R-:W-:Y:S02]  /*0520*/  SHF.R.S32.HI R11, RZ, 0x4, R11 ;  /* 0x00000004ff0b7819 */ /* 0x000fe4000001140b */
[----:B------:R-:W-:Y:S02]  /*0530*/  ISETP.GE.AND P0, PT, R2, 0x200, PT ;  /* 0x000002000200780c */ /* 0x000fe40003f06270 */
[C---:B------:R-:W-:Y:S02]  /*0540*/  LOP3.LUT R0, R3.reuse, 0x10, RZ, 0xfc, !PT ;  /* 0x0000001003007812 */ /* 0x040fe400078efcff */
[----:B------:R-:W-:-:S02]  /*0550*/  ISETP.LT.AND P1, PT, R3, 0x19, !P0 ;  /* 0x000000190300780c */ /* 0x000fc40004721270 */
[----:B------:R-:W-:Y:S01]  /*0560*/  ISETP.LT.AND P0, PT, R0, 0x19, !P0 ;  /* 0x000000190000780c */ /* 0x000fe20004701270 */
[----:B--2---:R-:W-:Y:S04]  /*0570*/  STS [R12+0x10], R18 ;  /* 0x000010120c007388 */ /* 0x004fe80000000800 */
[----:B---3--:R-:W-:Y:S04]  /*0580*/  STS [R12], R24 ;  /* 0x000000180c007388 */ /* 0x008fe80000000800 */
[----:B-----5:R-:W-:Y:S04]  /*0590*/  STS [R12+0x20], R19 ;  /* 0x000020130c007388 */ /* 0x020fe80000000800 */
[----:B------:R-:W-:Y:S04]  /*05a0*/  STS [R12+0x30], R20 ;  /* 0x000030140c007388 */ /* 0x000fe80000000800 */
[----:B------:R-:W-:Y:S04]  /*05b0*/  STS [R12+0x40], R21 ;  /* 0x000040150c007388 */ /* 0x000fe80000000800 */
[----:B------:R-:W-:Y:S04]  /*05c0*/  STS [R12+0x50], R23 ;  /* 0x000050170c007388 */ /* 0x000fe80000000800 */
[----:B------:R-:W-:Y:S04]  /*05d0*/  STS [R12+0x60], R22 ;  /* 0x000060160c007388 */ /* 0x000fe80000000800 */
[----:B------:R1:W-:Y:S01]  /*05e0*/  STS [R12+0x70], R25 ;  /* 0x000070190c007388 */ /* 0x0003e20000000800 */
[----:B------:R-:W-:Y:S06]  /*05f0*/  BAR.SYNC.DEFER_BLOCKING 0x0 ;  /* 0x0000000000007b1d */ /* 0x000fec0000010000 */
[----:B------:R-:W2:Y:S01]  /*0600*/  LDS.128 R4, [R5] ;  /* 0x0000000005047984 */ /* 0x000ea20000000c00 */
[----:B-1----:R-:W-:Y:S01]  /*0610*/  IMAD.IADD R12, R2, 0x1, -R13 ;  /* 0x00000001020c7824 */ /* 0x002fe200078e0a0d */
[----:B------:R-:W-:-:S03]  /*0620*/  LOP3.LUT R13, R10, 0x200, RZ, 0xfc, !PT ;  /* 0x000002000a0d7812 */ /* 0x000fc600078efcff */
[----:B------:R-:W-:Y:S01]  /*0630*/  IMAD R11, R11, 0x190, R12 ;  /* 0x000001900b0b7824 */ /* 0x000fe200078e020c */
[----:B------:R-:W-:-:S03]  /*0640*/  SHF.R.U32.HI R13, RZ, 0x3, R13 ;  /* 0x00000003ff0d7819 */ /* 0x000fc6000001160d */
[----:B------:R-:W-:Y:S01]  /*0650*/  IMAD R3, R3, 0x10, R11 ;  /* 0x0000001003037824 */ /* 0x000fe200078e020b */
[----:B------:R-:W-:-:S03]  /*0660*/  LOP3.LUT R13, R13, 0x7c, RZ, 0xc0, !PT ;  /* 0x0000007c0d0d7812 */ /* 0x000fc600078ec0ff */
[----:B0-----:R-:W-:-:S04]  /*0670*/  IMAD.WIDE R2, R3, 0x4, R8 ;  /* 0x0000000403027825 */ /* 0x001fc800078e0208 */
[----:B------:R-:W-:-:S05]  /*0680*/  IMAD.IADD R13, R10, 0x1, R13 ;  /* 0x000000010a0d7824 */ /* 0x000fca00078e020d */
[----:B------:R-:W-:Y:S01]  /*0690*/  LEA R13, R13, UR4, 0x2 ;  /* 0x000000040d0d7c11 */ /* 0x000fe2000f8e10ff */
[----:B--2---:R0:W-:Y:S02]  /*06a0*/  @P1 STG.E.128 desc[UR6][R2.64], R4 ;  /* 0x0000000402001986 */ /* 0x0041e4000c101d06 */
[----:B0-----:R-:W-:Y:S05]  /*06b0*/  @!P0 EXIT ;  /* 0x000000000000894d */ /* 0x001fea0003800000 */
[----:B------:R-:W0:Y:S01]  /*06c0*/  LDS.128 R12, [R13+0x800] ;  /* 0x000800000d0c7984 */ /* 0x000e220000000c00 */
[----:B------:R-:W-:-:S04]  /*06d0*/  IMAD R11, R0, 0x10, R11 ;  /* 0x00000010000b7824 */ /* 0x000fc800078e020b */
[----:B------:R-:W-:-:S05]  /*06e0*/  IMAD.WIDE R8, R11, 0x4, R8 ;  /* 0x000000040b087825 */ /* 0x000fca00078e0208 */
[----:B0-----:R-:W-:Y:S01]  /*06f0*/  STG.E.128 desc[UR6][R8.64], R12 ;  /* 0x0000000c08007986 */ /* 0x001fe2000c101d06 */
[----:B------:R-:W-:Y:S05]  /*0700*/  EXIT ;  /* 0x000000000000794d */ /* 0x000fea0003800000 */
.L_x_0:
[----:B------:R-:W-:-:S00]  /*0710*/  BRA `(.L_x_0) ;  /* 0xfffffffc00fc7947 */ /* 0x000fc0000383ffff */
[----:B------:R-:W-:-:S00]  /*0720*/  NOP ;  /* 0x0000000000007918 */ /* 0x000fc00000000000 */
        /* <DEDUP_REMOVED lines=13> */
.L_x_1:


//--------------------- .nv.shared.triton_poi_fused_2 --------------------------
	.section	.nv.shared.triton_poi_fused_2,"aw",@nobits
	.sectionflags	@""
	.align	16
	.zero		1024


//--------------------- .nv.constant0.triton_poi_fused_2 --------------------------
	.section	.nv.constant0.triton_poi_fused_2,"a",@progbits
	.sectionflags	@""
	.align	4
.nv.constant0.triton_poi_fused_2:
	.zero		552
